	.headerflags	@"EF_CUDA_TEXMODE_UNIFIED EF_CUDA_64BIT_ADDRESS EF_CUDA_ACCELERATORS EF_CUDA_SM90 EF_CUDA_VIRTUAL_SM(EF_CUDA_SM90)"
	.elftype	@"ET_EXEC"


//--------------------- .nv.info                  --------------------------
	.section	.nv.info,"",@"SHT_CUDA_INFO"
	.align	4


	//----- nvinfo : EIATTR_REGCOUNT
	.align		4
        /*0000*/ 	.byte	0x04, 0x2f
        /*0002*/ 	.short	(.L_1 - .L_0)
	.align		4
.L_0:
        /*0004*/ 	.word	index@(triton_poi_fused__native_batch_norm_legit_no_training_convolution_relu_6)
        /*0008*/ 	.word	0x0000001e


	//----- nvinfo : EIATTR_MIN_STACK_SIZE
	.align		4
.L_1:
        /*000c*/ 	.byte	0x04, 0x12
        /*000e*/ 	.short	(.L_3 - .L_2)
	.align		4
.L_2:
        /*0010*/ 	.word	index@(triton_poi_fused__native_batch_norm_legit_no_training_convolution_relu_6)
        /*0014*/ 	.word	0x00000000


	//----- nvinfo : EIATTR_FRAME_SIZE
	.align		4
.L_3:
        /*0018*/ 	.byte	0x04, 0x11
        /*001a*/ 	.short	(.L_5 - .L_4)
	.align		4
.L_4:
        /*001c*/ 	.word	index@(triton_poi_fused__native_batch_norm_legit_no_training_convolution_relu_6)
        /*0020*/ 	.word	0x00000000


	//----- nvinfo : EIATTR_MIN_STACK_SIZE
	.align		4
.L_5:
        /*0024*/ 	.byte	0x04, 0x12
        /*0026*/ 	.short	(.L_7 - .L_6)
	.align		4
.L_6:
        /*0028*/ 	.word	index@(triton_poi_fused__native_batch_norm_legit_no_training_convolution_relu_6)
        /*002c*/ 	.word	0x00000000
.L_7:


//--------------------- .nv.info.triton_poi_fused__native_batch_norm_legit_no_training_convolution_relu_6 --------------------------
	.section	.nv.info.triton_poi_fused__native_batch_norm_legit_no_training_convolution_relu_6,"",@"SHT_CUDA_INFO"
	.sectionflags	@""
	.align	4


	//----- nvinfo : EIATTR_CUDA_API_VERSION
	.align		4
        /*0000*/ 	.byte	0x04, 0x37
        /*0002*/ 	.short	(.L_9 - .L_8)
.L_8:
        /*0004*/ 	.word	0x0000007c


	//----- nvinfo : EIATTR_KPARAM_INFO
	.align		4
.L_9:
        /*0008*/ 	.byte	0x04, 0x17
        /*000a*/ 	.short	(.L_11 - .L_10)
.L_10:
        /*000c*/ 	.word	0x00000000
        /*0010*/ 	.short	0x0003
        /*0012*/ 	.short	0x0014
        /*0014*/ 	.byte	0x00, 0xf0, 0x11, 0x00


	//----- nvinfo : EIATTR_KPARAM_INFO
	.align		4
.L_11:
        /*0018*/ 	.byte	0x04, 0x17
        /*001a*/ 	.short	(.L_13 - .L_12)
.L_12:
        /*001c*/ 	.word	0x00000000
        /*0020*/ 	.short	0x0002
        /*0022*/ 	.short	0x0010
        /*0024*/ 	.byte	0x00, 0xf0, 0x11, 0x00


	//----- nvinfo : EIATTR_KPARAM_INFO
	.align		4
.L_13:
        /*0028*/ 	.byte	0x04, 0x17
        /*002a*/ 	.short	(.L_15 - .L_14)
.L_14:
        /*002c*/ 	.word	0x00000000
        /*0030*/ 	.short	0x0001
        /*0032*/ 	.short	0x0008
        /*0034*/ 	.byte	0x00, 0xf4, 0x21, 0x00


	//----- nvinfo : EIATTR_KPARAM_INFO
	.align		4
.L_15:
        /*0038*/ 	.byte	0x04, 0x17
        /*003a*/ 	.short	(.L_17 - .L_16)
.L_16:
        /*003c*/ 	.word	0x00000000
        /*0040*/ 	.short	0x0000
        /*0042*/ 	.short	0x0000
        /*0044*/ 	.byte	0x00, 0xf4, 0x21, 0x00


	//----- nvinfo : EIATTR_SPARSE_MMA_MASK
	.align		4
.L_17:
        /*0048*/ 	.byte	0x03, 0x50
        /*004a*/ 	.short	0x0000


	//----- nvinfo : EIATTR_MAXREG_COUNT
	.align		4
        /*004c*/ 	.byte	0x03, 0x1b
        /*004e*/ 	.short	0x00ff


	//----- nvinfo : EIATTR_EXIT_INSTR_OFFSETS
	.align		4
        /*0050*/ 	.byte	0x04, 0x1c
        /*0052*/ 	.short	(.L_19 - .L_18)


	//   ....[0]....
.L_18:
        /*0054*/ 	.word	0x000005f0


	//   ....[1]....
        /*0058*/ 	.word	0x00000640


	//----- nvinfo : EIATTR_REQNTID
	.align		4
.L_19:
        /*005c*/ 	.byte	0x04, 0x10
        /*005e*/ 	.short	(.L_21 - .L_20)
.L_20:
        /*0060*/ 	.word	0x00000080
        /*0064*/ 	.word	0x00000001
        /*0068*/ 	.word	0x00000001


	//----- nvinfo : EIATTR_CBANK_PARAM_SIZE
	.align		4
.L_21:
        /*006c*/ 	.byte	0x03, 0x19
        /*006e*/ 	.short	0x0018


	//----- nvinfo : EIATTR_PARAM_CBANK
	.align		4
        /*0070*/ 	.byte	0x04, 0x0a
        /*0072*/ 	.short	(.L_23 - .L_22)
	.align		4
.L_22:
        /*0074*/ 	.word	index@(.nv.constant0.triton_poi_fused__native_batch_norm_legit_no_training_convolution_relu_6)
        /*0078*/ 	.short	0x0210
        /*007a*/ 	.short	0x0018


	//----- nvinfo : EIATTR_SW_WAR
	.align		4
.L_23:
        /*007c*/ 	.byte	0x04, 0x36
        /*007e*/ 	.short	(.L_25 - .L_24)
.L_24:
        /*0080*/ 	.word	0x00000008
.L_25:


//--------------------- .nv.callgraph             --------------------------
	.section	.nv.callgraph,"",@"SHT_CUDA_CALLGRAPH"
	.align	4
	.sectionentsize	8
	.align		4
        /*0000*/ 	.word	0x00000000
	.align		4
        /*0004*/ 	.word	0xffffffff
	.align		4
        /*0008*/ 	.word	0x00000000
	.align		4
        /*000c*/ 	.word	0xfffffffe
	.align		4
        /*0010*/ 	.word	0x00000000
	.align		4
        /*0014*/ 	.word	0xfffffffd
	.align		4
        /*0018*/ 	.word	0x00000000
	.align		4
        /*001c*/ 	.word	0xfffffffc


//--------------------- .text.triton_poi_fused__native_batch_norm_legit_no_training_convolution_relu_6 --------------------------
	.section	.text.triton_poi_fused__native_batch_norm_legit_no_training_convolution_relu_6,"ax",@progbits
	.sectionflags	@"SHF_BARRIERS=1"
	.align	128
        .global         triton_poi_fused__native_batch_norm_legit_no_training_convolution_relu_6
        .type           triton_poi_fused__native_batch_norm_legit_no_training_convolution_relu_6,@function
        .size           triton_poi_fused__native_batch_norm_legit_no_training_convolution_relu_6,(.L_x_1 - triton_poi_fused__native_batch_norm_legit_no_training_convolution_relu_6)
        .other          triton_poi_fused__native_batch_norm_legit_no_training_convolution_relu_6,@"STO_CUDA_ENTRY STV_DEFAULT"
triton_poi_fused__native_batch_norm_legit_no_training_convolution_relu_6:
.text.triton_poi_fused__native_batch_norm_legit_no_training_convolution_relu_6:
[----:B------:R-:W0:Y:S01]  /*0000*/  LDC R1, c[0x0][0x28] ;  /* 0x00000a00ff017b82 */ /* 0x000e220000000800 */
[----:B------:R-:W1:Y:S07]  /*0010*/  S2R R0, SR_CTAID.X ;  /* 0x0000000000007919 */ /* 0x000e6e0000002500 */
[----:B------:R-:W2:Y:S01]  /*0020*/  LDC.64 R14, c[0x0][0x210] ;  /* 0x00008400ff0e7b82 */ /* 0x000ea20000000a00 */
[----:B------:R-:W-:Y:S01]  /*0030*/  IMAD.MOV.U32 R19, RZ, RZ, RZ ;  /* 0x000000ffff137224 */ /* 0x000fe200078e00ff */
[----:B------:R-:W-:Y:S01]  /*0040*/  ULDC.64 UR6, c[0x0][0x208] ;  /* 0x0000820000067ab9 */ /* 0x000fe20000000a00 */
[----:B------:R-:W3:Y:S01]  /*0050*/  S2R R21, SR_TID.X ;  /* 0x0000000000157919 */ /* 0x000ee20000002100 */
[----:B------:R-:W4:Y:S01]  /*0060*/  S2R R18, SR_CTAID.Y ;  /* 0x0000000000127919 */ /* 0x000f220000002600 */
[----:B------:R-:W-:-:S02]  /*0070*/  IMAD.MOV.U32 R20, RZ, RZ, RZ ;  /* 0x000000ffff147224 */ /* 0x000fc400078e00ff */
[----:B-1----:R-:W-:Y:S01]  /*0080*/  IMAD.SHL.U32 R0, R0, 0x10, RZ ;  /* 0x0000001000007824 */ /* 0x002fe200078e00ff */
[----:B---3--:R-:W-:-:S04]  /*0090*/  SHF.R.U32.HI R17, RZ, 0x4, R21 ;  /* 0x00000004ff117819 */ /* 0x008fc80000011615 */
[----:B------:R-:W-:Y:S01]  /*00a0*/  LOP3.LUT R6, R0, 0xf, R21, 0xf8, !PT ;  /* 0x0000000f00067812 */ /* 0x000fe200078ef815 */
[----:B----4-:R-:W-:Y:S01]  /*00b0*/  IMAD.SHL.U32 R16, R18, 0x40, RZ ;  /* 0x0000004012107824 */ /* 0x010fe200078e00ff */
[----:B------:R-:W-:Y:S02]  /*00c0*/  SGXT.U32 R17, R17, 0x3 ;  /* 0x000000031111781a */ /* 0x000fe40000000000 */
[----:B------:R-:W-:Y:S02]  /*00d0*/  ISETP.GE.AND P0, PT, R6, 0x9, PT ;  /* 0x000000090600780c */ /* 0x000fe40003f06270 */
[----:B------:R-:W-:Y:S02]  /*00e0*/  LOP3.LUT R2, R16, R17, RZ, 0xfc, !PT ;  /* 0x0000001110027212 */ /* 0x000fe400078efcff */
[----:B------:R-:W-:Y:S02]  /*00f0*/  LOP3.LUT R3, R16, 0x8, R17, 0xfe, !PT ;  /* 0x0000000810037812 */ /* 0x000fe400078efe11 */
[----:B------:R-:W-:Y:S01]  /*0100*/  LOP3.LUT R4, R16, 0x10, R17, 0xfe, !PT ;  /* 0x0000001010047812 */ /* 0x000fe200078efe11 */
[--C-:B------:R-:W-:Y:S01]  /*0110*/  IMAD R27, R2, 0x9, R6.reuse ;  /* 0x00000009021b7824 */ /* 0x100fe200078e0206 */
[----:B------:R-:W-:Y:S01]  /*0120*/  LOP3.LUT R7, R16, 0x18, R17, 0xfe, !PT ;  /* 0x0000001810077812 */ /* 0x000fe200078efe11 */
[--C-:B------:R-:W-:Y:S01]  /*0130*/  IMAD R3, R3, 0x9, R6.reuse ;  /* 0x0000000903037824 */ /* 0x100fe200078e0206 */
[----:B------:R-:W-:Y:S01]  /*0140*/  LOP3.LUT R9, R16, 0x20, R17, 0xfe, !PT ;  /* 0x0000002010097812 */ /* 0x000fe200078efe11 */
[--C-:B------:R-:W-:Y:S01]  /*0150*/  IMAD R5, R4, 0x9, R6.reuse ;  /* 0x0000000904057824 */ /* 0x100fe200078e0206 */
[----:B------:R-:W-:Y:S01]  /*0160*/  LOP3.LUT R11, R16, 0x28, R17, 0xfe, !PT ;  /* 0x00000028100b7812 */ /* 0x000fe200078efe11 */
[----:B------:R-:W-:Y:S01]  /*0170*/  IMAD R7, R7, 0x9, R6 ;  /* 0x0000000907077824 */ /* 0x000fe200078e0206 */
[----:B------:R-:W-:Y:S01]  /*0180*/  LOP3.LUT R13, R16, 0x30, R17, 0xfe, !PT ;  /* 0x00000030100d7812 */ /* 0x000fe200078efe11 */
[----:B--2---:R-:W-:Y:S01]  /*0190*/  IMAD.WIDE R26, R27, 0x4, R14 ;  /* 0x000000041b1a7825 */ /* 0x004fe200078e020e */
[----:B------:R-:W-:-:S03]  /*01a0*/  LOP3.LUT R23, R16, 0x38, R17, 0xfe, !PT ;  /* 0x0000003810177812 */ /* 0x000fc600078efe11 */
[--C-:B------:R-:W-:Y:S01]  /*01b0*/  IMAD R9, R9, 0x9, R6.reuse ;  /* 0x0000000909097824 */ /* 0x100fe200078e0206 */
[----:B------:R1:W2:Y:S01]  /*01c0*/  @!P0 LDG.E.EL R19, desc[UR6][R26.64] ;  /* 0x000000061a138981 */ /* 0x0002a2000c2e1900 */
[--C-:B------:R-:W-:Y:S02]  /*01d0*/  IMAD R11, R11, 0x9, R6.reuse ;  /* 0x000000090b0b7824 */ /* 0x100fe400078e0206 */
[--C-:B------:R-:W-:Y:S02]  /*01e0*/  IMAD R13, R13, 0x9, R6.reuse ;  /* 0x000000090d0d7824 */ /* 0x100fe400078e0206 */
[----:B------:R-:W-:Y:S02]  /*01f0*/  IMAD R23, R23, 0x9, R6 ;  /* 0x0000000917177824 */ /* 0x000fe400078e0206 */
[----:B------:R-:W-:Y:S01]  /*0200*/  IMAD.WIDE R2, R3, 0x4, R14 ;  /* 0x0000000403027825 */ /* 0x000fe200078e020e */
[----:B------:R-:W-:-:S03]  /*0210*/  CS2R R24, SRZ ;  /* 0x0000000000187805 */ /* 0x000fc6000001ff00 */
[--C-:B------:R-:W-:Y:S01]  /*0220*/  IMAD.WIDE R4, R5, 0x4, R14.reuse ;  /* 0x0000000405047825 */ /* 0x100fe200078e020e */
[----:B-1----:R-:W-:Y:S01]  /*0230*/  CS2R R26, SRZ ;  /* 0x00000000001a7805 */ /* 0x002fe2000001ff00 */
[----:B------:R1:W3:Y:S02]  /*0240*/  @!P0 LDG.E.EL R20, desc[UR6][R2.64] ;  /* 0x0000000602148981 */ /* 0x0002e4000c2e1900 */
[----:B------:R-:W-:-:S04]  /*0250*/  IMAD.WIDE R6, R7, 0x4, R14 ;  /* 0x0000000407067825 */ /* 0x000fc800078e020e */
[--C-:B------:R-:W-:Y:S01]  /*0260*/  IMAD.WIDE R8, R9, 0x4, R14.reuse ;  /* 0x0000000409087825 */ /* 0x100fe200078e020e */
[----:B------:R-:W4:Y:S03]  /*0270*/  @!P0 LDG.E.EL R24, desc[UR6][R6.64] ;  /* 0x0000000606188981 */ /* 0x000f26000c2e1900 */
[----:B------:R-:W-:-:S04]  /*0280*/  IMAD.WIDE R10, R11, 0x4, R14 ;  /* 0x000000040b0a7825 */ /* 0x000fc800078e020e */
[--C-:B------:R-:W-:Y:S01]  /*0290*/  IMAD.WIDE R12, R13, 0x4, R14.reuse ;  /* 0x000000040d0c7825 */ /* 0x100fe200078e020e */
[----:B------:R-:W5:Y:S03]  /*02a0*/  @!P0 LDG.E.EL R25, desc[UR6][R10.64] ;  /* 0x000000060a198981 */ /* 0x000f66000c2e1900 */
[----:B------:R-:W-:Y:S01]  /*02b0*/  IMAD.WIDE R14, R23, 0x4, R14 ;  /* 0x00000004170e7825 */ /* 0x000fe200078e020e */
[----:B------:R1:W5:Y:S03]  /*02c0*/  @!P0 LDG.E.EL R27, desc[UR6][R12.64] ;  /* 0x000000060c1b8981 */ /* 0x000366000c2e1900 */
[----:B------:R-:W-:Y:S01]  /*02d0*/  IMAD.MOV.U32 R22, RZ, RZ, RZ ;  /* 0x000000ffff167224 */ /* 0x000fe200078e00ff */
[----:B------:R-:W5:Y:S01]  /*02e0*/  @!P0 LDG.E.EL R26, desc[UR6][R14.64] ;  /* 0x000000060e1a8981 */ /* 0x000f62000c2e1900 */
[----:B------:R-:W-:-:S04]  /*02f0*/  IMAD.MOV.U32 R23, RZ, RZ, RZ ;  /* 0x000000ffff177224 */ /* 0x000fc800078e00ff */
[----:B------:R-:W5:Y:S04]  /*0300*/  @!P0 LDG.E.EL R22, desc[UR6][R4.64] ;  /* 0x0000000604168981 */ /* 0x000f68000c2e1900 */
[----:B------:R1:W5:Y:S01]  /*0310*/  @!P0 LDG.E.EL R23, desc[UR6][R8.64] ;  /* 0x0000000608178981 */ /* 0x000362000c2e1900 */
[----:B------:R-:W1:Y:S02]  /*0320*/  S2UR UR5, SR_CgaCtaId ;  /* 0x00000000000579c3 */ /* 0x000e640000008800 */
[----:B-1----:R-:W-:Y:S01]  /*0330*/  IMAD.SHL.U32 R2, R21, 0x40, RZ ;  /* 0x0000004015027824 */ /* 0x002fe200078e00ff */
[----:B------:R-:W-:-:S04]  /*0340*/  UMOV UR4, 0x400 ;  /* 0x0000040000047882 */ /* 0x000fc80000000000 */
[----:B------:R-:W-:-:S04]  /*0350*/  LOP3.LUT R2, R2, 0x3c0, RZ, 0xc0, !PT ;  /* 0x000003c002027812 */ /* 0x000fc800078ec0ff */
[----:B------:R-:W-:-:S04]  /*0360*/  LOP3.LUT R3, R2, R17, RZ, 0xfc, !PT ;  /* 0x0000001102037212 */ /* 0x000fc800078efcff */
[----:B------:R-:W-:Y:S01]  /*0370*/  LEA.HI R3, R2, R3, RZ, 0x1c ;  /* 0x0000000302037211 */ /* 0x000fe200078fe0ff */
[----:B0-----:R-:W-:-:S06]  /*0380*/  UPRMT UR4, UR5, 0x654, UR4 ;  /* 0x0000065405047896 */ /* 0x001fcc0008000004 */
[----:B------:R-:W-:Y:S02]  /*0390*/  LEA R12, R3, UR4, 0x2 ;  /* 0x00000004030c7c11 */ /* 0x000fe4000f8e10ff */
[----:B------:R-:W-:Y:S01]  /*03a0*/  SHF.R.U32.HI R2, RZ, 0x2, R21 ;  /* 0x00000002ff027819 */ /* 0x000fe20000011615 */
[----:B------:R-:W-:-:S03]  /*03b0*/  IMAD.SHL.U32 R21, R21, 0x4, RZ ;  /* 0x0000000415157824 */ /* 0x000fc600078e00ff */
[----:B------:R-:W-:Y:S02]  /*03c0*/  LOP3.LUT R3, R2, 0x1c, RZ, 0xc0, !PT ;  /* 0x0000001c02037812 */ /* 0x000fe400078ec0ff */
[----:B------:R-:W-:-:S05]  /*03d0*/  LOP3.LUT R8, R21, 0x1fc, RZ, 0xc0, !PT ;  /* 0x000001fc15087812 */ /* 0x000fca00078ec0ff */
[----:B------:R-:W-:-:S05]  /*03e0*/  IMAD.IADD R3, R8, 0x1, R3 ;  /* 0x0000000108037824 */ /* 0x000fca00078e0203 */
[----:B------:R-:W-:Y:S02]  /*03f0*/  LEA R4, R3, UR4, 0x2 ;  /* 0x0000000403047c11 */ /* 0x000fe4000f8e10ff */
[----:B------:R-:W-:Y:S02]  /*0400*/  SHF.R.S32.HI R3, RZ, 0x19, R18 ;  /* 0x00000019ff037819 */ /* 0x000fe40000011412 */
[----:B------:R-:W-:Y:S02]  /*0410*/  LOP3.LUT R16, R16, 0x3c, R21, 0xf8, !PT ;  /* 0x0000003c10107812 */ /* 0x000fe400078ef815 */
[----:B------:R-:W-:-:S04]  /*0420*/  SGXT R3, R3, 0x1 ;  /* 0x000000010303781a */ /* 0x000fc80000000200 */
[----:B------:R-:W-:Y:S02]  /*0430*/  LEA.HI R9, R3, R16, RZ, 0x5 ;  /* 0x0000001003097211 */ /* 0x000fe400078f28ff */
[----:B------:R-:W0:Y:S02]  /*0440*/  LDC.64 R2, c[0x0][0x218] ;  /* 0x00008600ff027b82 */ /* 0x000e240000000a00 */
[----:B------:R-:W-:Y:S02]  /*0450*/  LOP3.LUT R11, R9, 0xffffffe0, RZ, 0xc0, !PT ;  /* 0xffffffe0090b7812 */ /* 0x000fe400078ec0ff */
[----:B------:R-:W-:Y:S02]  /*0460*/  SHF.R.S32.HI R10, RZ, 0x5, R9 ;  /* 0x00000005ff0a7819 */ /* 0x000fe40000011409 */
[----:B------:R-:W-:Y:S01]  /*0470*/  LOP3.LUT R9, R0, R17, RZ, 0xfc, !PT ;  /* 0x0000001100097212 */ /* 0x000fe200078efcff */
[----:B------:R-:W-:Y:S01]  /*0480*/  IMAD.IADD R11, R16, 0x1, -R11 ;  /* 0x00000001100b7824 */ /* 0x000fe200078e0a0b */
[----:B------:R-:W-:-:S02]  /*0490*/  LOP3.LUT R0, R0, 0x8, R17, 0xfe, !PT ;  /* 0x0000000800007812 */ /* 0x000fc400078efe11 */
[----:B------:R-:W-:Y:S01]  /*04a0*/  ISETP.GE.AND P1, PT, R9, 0x9, PT ;  /* 0x000000090900780c */ /* 0x000fe20003f26270 */
[----:B------:R-:W-:Y:S01]  /*04b0*/  IMAD R10, R10, 0x120, R11 ;  /* 0x000001200a0a7824 */ /* 0x000fe200078e020b */
[----:B------:R-:W-:-:S03]  /*04c0*/  ISETP.GE.AND P0, PT, R0, 0x9, PT ;  /* 0x000000090000780c */ /* 0x000fc60003f06270 */
[----:B------:R-:W-:Y:S01]  /*04d0*/  IMAD R9, R9, 0x20, R10 ;  /* 0x0000002009097824 */ /* 0x000fe200078e020a */
[----:B--2---:R-:W-:Y:S04]  /*04e0*/  STS [R12], R19 ;  /* 0x000000130c007388 */ /* 0x004fe80000000800 */
[----:B---3--:R-:W-:Y:S04]  /*04f0*/  STS [R12+0x20], R20 ;  /* 0x000020140c007388 */ /* 0x008fe80000000800 */
[----:B----4-:R-:W-:Y:S04]  /*0500*/  STS [R12+0x60], R24 ;  /* 0x000060180c007388 */ /* 0x010fe80000000800 */
[----:B-----5:R-:W-:Y:S04]  /*0510*/  STS [R12+0xa0], R25 ;  /* 0x0000a0190c007388 */ /* 0x020fe80000000800 */
[----:B------:R-:W-:Y:S04]  /*0520*/  STS [R12+0xc0], R27 ;  /* 0x0000c01b0c007388 */ /* 0x000fe80000000800 */
[----:B------:R-:W-:Y:S04]  /*0530*/  STS [R12+0xe0], R26 ;  /* 0x0000e01a0c007388 */ /* 0x000fe80000000800 */
[----:B------:R-:W-:Y:S04]  /*0540*/  STS [R12+0x40], R22 ;  /* 0x000040160c007388 */ /* 0x000fe80000000800 */
[----:B------:R1:W-:Y:S01]  /*0550*/  STS [R12+0x80], R23 ;  /* 0x000080170c007388 */ /* 0x0003e20000000800 */
[----:B------:R-:W-:Y:S06]  /*0560*/  BAR.SYNC.DEFER_BLOCKING 0x0 ;  /* 0x0000000000007b1d */ /* 0x000fec0000010000 */
[----:B------:R-:W2:Y:S01]  /*0570*/  LDS.128 R4, [R4] ;  /* 0x0000000004047984 */ /* 0x000ea20000000c00 */
[----:B-1----:R-:W-:-:S04]  /*0580*/  LOP3.LUT R12, R8, 0x200, RZ, 0xfc, !PT ;  /* 0x00000200080c7812 */ /* 0x002fc800078efcff */
[----:B------:R-:W-:-:S04]  /*0590*/  SHF.R.U32.HI R12, RZ, 0x4, R12 ;  /* 0x00000004ff0c7819 */ /* 0x000fc8000001160c */
[----:B------:R-:W-:-:S05]  /*05a0*/  LOP3.LUT R11, R12, 0x3c, RZ, 0xc0, !PT ;  /* 0x0000003c0c0b7812 */ /* 0x000fca00078ec0ff */
[----:B------:R-:W-:Y:S02]  /*05b0*/  IMAD.IADD R11, R8, 0x1, R11 ;  /* 0x00000001080b7824 */ /* 0x000fe400078e020b */
[----:B0-----:R-:W-:-:S03]  /*05c0*/  IMAD.WIDE R8, R9, 0x4, R2 ;  /* 0x0000000409087825 */ /* 0x001fc600078e0202 */
[----:B------:R-:W-:Y:S02]  /*05d0*/  LEA R11, R11, UR4, 0x2 ;  /* 0x000000040b0b7c11 */ /* 0x000fe4000f8e10ff */
[----:B--2---:R0:W-:Y:S02]  /*05e0*/  @!P1 STG.E.128 desc[UR6][R8.64], R4 ;  /* 0x0000000408009986 */ /* 0x0041e4000c101d06 */
[----:B0-----:R-:W-:Y:S05]  /*05f0*/  @P0 EXIT ;  /* 0x000000000000094d */ /* 0x001fea0003800000 */
[----:B------:R-:W1:Y:S01]  /*0600*/  LDS.128 R12, [R11+0x800] ;  /* 0x000800000b0c7984 */ /* 0x000e620000000c00 */
[----:B0-----:R-:W-:-:S04]  /*0610*/  IMAD R5, R0, 0x20, R10 ;  /* 0x0000002000057824 */ /* 0x001fc800078e020a */
[----:B------:R-:W-:-:S05]  /*0620*/  IMAD.WIDE R2, R5, 0x4, R2 ;  /* 0x0000000405027825 */ /* 0x000fca00078e0202 */
[----:B-1----:R-:W-:Y:S01]  /*0630*/  STG.E.128 desc[UR6][R2.64], R12 ;  /* 0x0000000c02007986 */ /* 0x002fe2000c101d06 */
[----:B------:R-:W-:Y:S05]  /*0640*/  EXIT ;  /* 0x000000000000794d */ /* 0x000fea0003800000 */
.L_x_0:
[----:B------:R-:W-:-:S00]  /*0650*/  BRA `(.L_x_0) ;  /* 0xfffffffc00fc7947 */ /* 0x000fc0000383ffff */
[----:B------:R-:W-:-:S00]  /*0660*/  NOP ;  /* 0x0000000000007918 */ /* 0x000fc00000000000 */
        /* <DEDUP_REMOVED lines=9> */
.L_x_1:


//--------------------- .nv.shared.triton_poi_fused__native_batch_norm_legit_no_training_convolution_relu_6 --------------------------
	.section	.nv.shared.triton_poi_fused__native_batch_norm_legit_no_training_convolution_relu_6,"aw",@nobits
	.sectionflags	@""
	.align	16
	.zero		1024


//--------------------- .nv.constant0.triton_poi_fused__native_batch_norm_legit_no_training_convolution_relu_6 --------------------------
	.section	.nv.constant0.triton_poi_fused__native_batch_norm_legit_no_training_convolution_relu_6,"a",@progbits
	.sectionflags	@""
	.align	4
.nv.constant0.triton_poi_fused__native_batch_norm_legit_no_training_convolution_relu_6:
	.zero		552
